//
// Generated by NVIDIA NVVM Compiler
//
// Compiler Build ID: CL-36424714
// Cuda compilation tools, release 13.0, V13.0.88
// Based on NVVM 20.0.0
//

.version 9.0
.target sm_100
.address_size 64

	// .globl	_Z9block_sumPKdPdm
// _ZZ9block_sumPKdPdmE5sdata has been demoted

.visible .entry _Z9block_sumPKdPdm(
	.param .u64 .ptr .align 1 _Z9block_sumPKdPdm_param_0,
	.param .u64 .ptr .align 1 _Z9block_sumPKdPdm_param_1,
	.param .u64 _Z9block_sumPKdPdm_param_2
)
{
	.reg .pred 	%p<7>;
	.reg .b16 	%rs<5>;
	.reg .b32 	%r<22>;
	.reg .b64 	%rd<11>;
	.reg .b64 	%fd<9>;
	// demoted variable
	.shared .align 8 .b8 _ZZ9block_sumPKdPdmE5sdata[8192];
	ld.param.u64 	%rd2, [_Z9block_sumPKdPdm_param_0];
	ld.param.u64 	%rd3, [_Z9block_sumPKdPdm_param_1];
	ld.param.u64 	%rd4, [_Z9block_sumPKdPdm_param_2];
	mov.u32 	%r1, %tid.x;
	mov.u32 	%r2, %ctaid.x;
	mov.u32 	%r6, %ntid.x;
	mad.lo.s32 	%r7, %r2, %r6, %r1;
	cvt.s64.s32 	%rd1, %r7;
	setp.le.u64 	%p1, %rd4, %rd1;
	mov.f64 	%fd8, 0d0000000000000000;
	@%p1 bra 	$L__BB0_2;
	cvta.to.global.u64 	%rd5, %rd2;
	shl.b64 	%rd6, %rd1, 3;
	add.s64 	%rd7, %rd5, %rd6;
	ld.global.f64 	%fd8, [%rd7];
$L__BB0_2:
	shl.b32 	%r9, %r1, 3;
	mov.u32 	%r10, _ZZ9block_sumPKdPdmE5sdata;
	add.s32 	%r3, %r10, %r9;
	st.shared.f64 	[%r3], %fd8;
	bar.sync 	0;
	setp.ne.s64 	%p2, %rd4, 1;
	selp.u16 	%rs4, 1, 0, %p2;
	mov.b32 	%r21, 1024;
$L__BB0_3:
	cvt.u32.u16 	%r11, %rs4;
	and.b32  	%r12, %r11, 255;
	{ 
	.reg .pred 	%p1; 
	.reg .pred 	%p2; 
	setp.ne.u32 	%p1, %r12, 0; 
	bar.red.or.pred 	%p2, 0, %p1; 
	selp.u32 	%r13, 1, 0, %p2; 
	}
	setp.eq.s32 	%p3, %r13, 0;
	@%p3 bra 	$L__BB0_7;
	add.s32 	%r14, %r21, 1;
	shr.u32 	%r15, %r14, 31;
	add.s32 	%r16, %r14, %r15;
	shr.s32 	%r5, %r16, 1;
	add.s32 	%r17, %r5, %r1;
	setp.ge.s32 	%p4, %r17, %r21;
	@%p4 bra 	$L__BB0_6;
	shl.b32 	%r18, %r5, 3;
	add.s32 	%r19, %r3, %r18;
	ld.shared.f64 	%fd4, [%r19];
	ld.shared.f64 	%fd5, [%r3];
	add.f64 	%fd6, %fd4, %fd5;
	st.shared.f64 	[%r3], %fd6;
$L__BB0_6:
	add.s32 	%r20, %r21, -1;
	setp.lt.u32 	%p5, %r20, 2;
	selp.b16 	%rs4, 0, %rs4, %p5;
	bar.sync 	0;
	mov.u32 	%r21, %r5;
	bra.uni 	$L__BB0_3;
$L__BB0_7:
	setp.ne.s32 	%p6, %r1, 0;
	@%p6 bra 	$L__BB0_9;
	ld.shared.f64 	%fd7, [_ZZ9block_sumPKdPdmE5sdata];
	cvta.to.global.u64 	%rd8, %rd3;
	mul.wide.u32 	%rd9, %r2, 8;
	add.s64 	%rd10, %rd8, %rd9;
	st.global.f64 	[%rd10], %fd7;
$L__BB0_9:
	ret;

}


// ===== COMPILED SASS (sm_100) =====

	.target	sm_100

	.elftype	@"ET_EXEC"


//--------------------- .note.nv.tkinfo           --------------------------
	.section	.note.nv.tkinfo,"",@"SHT_NOTE"
	.sectionflags	@"SHF_NOTE_NV_TKINFO"
	.tkinfo
        /*0018*/ 	.word	0x00000002
        /*0030*/ 	.string	""
        /*0030*/ 	.string	"ptxas"
        /*0030*/ 	.string	"Cuda compilation tools, release 13.0, V13.0.88"
        /*0030*/ 	.string	"Build cuda_13.0.r13.0/compiler.36424714_0"
        /*0030*/ 	.string	"-arch sm_100 -m 64 "



//--------------------- .note.nv.cuinfo           --------------------------
	.section	.note.nv.cuinfo,"",@"SHT_NOTE"
	.sectionflags	@"SHF_NOTE_NV_CUINFO"
        /*0018*/ 	.short	0x0002
        /*001a*/ 	.short	0x0064
        /*001c*/ 	.short	0x0082
	.zero		2


//--------------------- .nv.info                  --------------------------
	.section	.nv.info,"",@"SHT_CUDA_INFO"
	.align	4


	//----- nvinfo : EIATTR_REGCOUNT
	.align		4
        /*0000*/ 	.byte	0x04, 0x2f
        /*0002*/ 	.short	(.L_1 - .L_0)
	.align		4
.L_0:
        /*0004*/ 	.word	index@(_Z9block_sumPKdPdm)
        /*0008*/ 	.word	0x0000000e


	//----- nvinfo : EIATTR_FRAME_SIZE
	.align		4
.L_1:
        /*000c*/ 	.byte	0x04, 0x11
        /*000e*/ 	.short	(.L_3 - .L_2)
	.align		4
.L_2:
        /*0010*/ 	.word	index@(_Z9block_sumPKdPdm)
        /*0014*/ 	.word	0x00000000


	//----- nvinfo : EIATTR_MIN_STACK_SIZE
	.align		4
.L_3:
        /*0018*/ 	.byte	0x04, 0x12
        /*001a*/ 	.short	(.L_5 - .L_4)
	.align		4
.L_4:
        /*001c*/ 	.word	index@(_Z9block_sumPKdPdm)
        /*0020*/ 	.word	0x00000000
.L_5:


//--------------------- .nv.compat                --------------------------
	.section	.nv.compat,"",@"SHT_CUDA_COMPAT_INFO"
	.align	4
        /*0000*/ 	.byte	0x02, 0x09, 0x00, 0x00, 0x02, 0x02, 0x01, 0x00, 0x02, 0x05, 0x05, 0x00, 0x03, 0x07, 0x01, 0x01
        /*0010*/ 	.byte	0x02, 0x03, 0x00, 0x00, 0x02, 0x06, 0x01, 0x00, 0x04, 0x0b, 0x08, 0x00, 0x01, 0x00, 0x00, 0x00
        /*0020*/ 	.byte	0x00, 0x00, 0x00, 0x00


//--------------------- .nv.info._Z9block_sumPKdPdm --------------------------
	.section	.nv.info._Z9block_sumPKdPdm,"",@"SHT_CUDA_INFO"
	.sectionflags	@""
	.align	4


	//----- nvinfo : EIATTR_CUDA_API_VERSION
	.align		4
        /*0000*/ 	.byte	0x04, 0x37
        /*0002*/ 	.short	(.L_7 - .L_6)
.L_6:
        /*0004*/ 	.word	0x00000082


	//----- nvinfo : EIATTR_KPARAM_INFO
	.align		4
.L_7:
        /*0008*/ 	.byte	0x04, 0x17
        /*000a*/ 	.short	(.L_9 - .L_8)
.L_8:
        /*000c*/ 	.word	0x00000000
        /*0010*/ 	.short	0x0002
        /*0012*/ 	.short	0x0010
        /*0014*/ 	.byte	0x00, 0xf0, 0x21, 0x00


	//----- nvinfo : EIATTR_KPARAM_INFO
	.align		4
.L_9:
        /*0018*/ 	.byte	0x04, 0x17
        /*001a*/ 	.short	(.L_11 - .L_10)
.L_10:
        /*001c*/ 	.word	0x00000000
        /*0020*/ 	.short	0x0001
        /*0022*/ 	.short	0x0008
        /*0024*/ 	.byte	0x00, 0xf5, 0x21, 0x00


	//----- nvinfo : EIATTR_KPARAM_INFO
	.align		4
.L_11:
        /*0028*/ 	.byte	0x04, 0x17
        /*002a*/ 	.short	(.L_13 - .L_12)
.L_12:
        /*002c*/ 	.word	0x00000000
        /*0030*/ 	.short	0x0000
        /*0032*/ 	.short	0x0000
        /*0034*/ 	.byte	0x00, 0xf5, 0x21, 0x00


	//----- nvinfo : EIATTR_SPARSE_MMA_MASK
	.align		4
.L_13:
        /*0038*/ 	.byte	0x03, 0x50
        /*003a*/ 	.short	0x0000


	//----- nvinfo : EIATTR_MAXREG_COUNT
	.align		4
        /*003c*/ 	.byte	0x03, 0x1b
        /*003e*/ 	.short	0x00ff


	//----- nvinfo : EIATTR_NUM_BARRIERS
	.align		4
        /*0040*/ 	.byte	0x02, 0x4c
        /*0042*/ 	.byte	0x01
	.zero		1


	//----- nvinfo : EIATTR_MERCURY_ISA_VERSION
	.align		4
        /*0044*/ 	.byte	0x03, 0x5f
        /*0046*/ 	.short	0x0101


	//----- nvinfo : EIATTR_VRC_CTA_INIT_COUNT
	.align		4
        /*0048*/ 	.byte	0x02, 0x4a
	.zero		1
	.zero		1


	//----- nvinfo : EIATTR_EXIT_INSTR_OFFSETS
	.align		4
        /*004c*/ 	.byte	0x04, 0x1c
        /*004e*/ 	.short	(.L_15 - .L_14)


	//   ....[0]....
.L_14:
        /*0050*/ 	.word	0x00000310


	//   ....[1]....
        /*0054*/ 	.word	0x00000390


	//----- nvinfo : EIATTR_CBANK_PARAM_SIZE
	.align		4
.L_15:
        /*0058*/ 	.byte	0x03, 0x19
        /*005a*/ 	.short	0x0018


	//----- nvinfo : EIATTR_PARAM_CBANK
	.align		4
        /*005c*/ 	.byte	0x04, 0x0a
        /*005e*/ 	.short	(.L_17 - .L_16)
	.align		4
.L_16:
        /*0060*/ 	.word	index@(.nv.constant0._Z9block_sumPKdPdm)
        /*0064*/ 	.short	0x0380
        /*0066*/ 	.short	0x0018


	//----- nvinfo : EIATTR_SW_WAR
	.align		4
.L_17:
        /*0068*/ 	.byte	0x04, 0x36
        /*006a*/ 	.short	(.L_19 - .L_18)
.L_18:
        /*006c*/ 	.word	0x00000008
.L_19:


//--------------------- .nv.callgraph             --------------------------
	.section	.nv.callgraph,"",@"SHT_CUDA_CALLGRAPH"
	.align	4
	.sectionentsize	8
	.align		4
        /*0000*/ 	.word	0x00000000
	.align		4
        /*0004*/ 	.word	0xffffffff
	.align		4
        /*0008*/ 	.word	0x00000000
	.align		4
        /*000c*/ 	.word	0xfffffffe
	.align		4
        /*0010*/ 	.word	0x00000000
	.align		4
        /*0014*/ 	.word	0xfffffffd
	.align		4
        /*0018*/ 	.word	0x00000000
	.align		4
        /*001c*/ 	.word	0xfffffffc


//--------------------- .text._Z9block_sumPKdPdm  --------------------------
	.section	.text._Z9block_sumPKdPdm,"ax",@progbits
	.align	128
        .global         _Z9block_sumPKdPdm
        .type           _Z9block_sumPKdPdm,@function
        .size           _Z9block_sumPKdPdm,(.L_x_3 - _Z9block_sumPKdPdm)
        .other          _Z9block_sumPKdPdm,@"STO_CUDA_ENTRY STV_DEFAULT"
_Z9block_sumPKdPdm:
.text._Z9block_sumPKdPdm:
[----:B------:R-:W-:Y:S01]  /*0000*/  LDC R1, c[0x0][0x37c] ;  /* 0x0000df00ff017b82 */ /* 0x000fe20000000800 */
[----:B------:R-:W0:Y:S07]  /*0010*/  S2R R11, SR_TID.X ;  /* 0x00000000000b7919 */ /* 0x000e2e0000002100 */
[----:B------:R-:W1:Y:S01]  /*0020*/  LDC.64 R6, c[0x0][0x390] ;  /* 0x0000e400ff067b82 */ /* 0x000e620000000a00 */
[----:B------:R-:W0:Y:S01]  /*0030*/  LDCU UR4, c[0x0][0x360] ;  /* 0x00006c00ff0477ac */ /* 0x000e220008000800 */
[----:B------:R-:W0:Y:S01]  /*0040*/  S2R R0, SR_CTAID.X ;  /* 0x0000000000007919 */ /* 0x000e220000002500 */
[----:B------:R-:W2:Y:S01]  /*0050*/  LDCU.64 UR6, c[0x0][0x358] ;  /* 0x00006b00ff0677ac */ /* 0x000ea20008000a00 */
[----:B0-----:R-:W-:-:S05]  /*0060*/  IMAD R3, R0, UR4, R11 ;  /* 0x0000000400037c24 */ /* 0x001fca000f8e020b */
[----:B------:R-:W-:Y:S02]  /*0070*/  SHF.R.S32.HI R2, RZ, 0x1f, R3 ;  /* 0x0000001fff027819 */ /* 0x000fe40000011403 */
[----:B-1----:R-:W-:-:S04]  /*0080*/  ISETP.GE.U32.AND P0, PT, R3, R6, PT ;  /* 0x000000060300720c */ /* 0x002fc80003f06070 */
[----:B------:R-:W-:-:S13]  /*0090*/  ISETP.GE.U32.AND.EX P0, PT, R2, R7, PT, P0 ;  /* 0x000000070200720c */ /* 0x000fda0003f06100 */
[----:B------:R-:W0:Y:S02]  /*00a0*/  @!P0 LDC.64 R4, c[0x0][0x380] ;  /* 0x0000e000ff048b82 */ /* 0x000e240000000a00 */
[----:B0-----:R-:W-:-:S04]  /*00b0*/  @!P0 LEA R4, P1, R3, R4, 0x3 ;  /* 0x0000000403048211 */ /* 0x001fc800078218ff */
[----:B------:R-:W-:Y:S02]  /*00c0*/  @!P0 LEA.HI.X R5, R3, R5, R2, 0x3, P1 ;  /* 0x0000000503058211 */ /* 0x000fe400008f1c02 */
[----:B------:R-:W-:-:S06]  /*00d0*/  CS2R R2, SRZ ;  /* 0x0000000000027805 */ /* 0x000fcc000001ff00 */
[----:B--2---:R0:W2:Y:S01]  /*00e0*/  @!P0 LDG.E.64 R2, desc[UR6][R4.64] ;  /* 0x0000000604028981 */ /* 0x0040a2000c1e1b00 */
[----:B------:R-:W1:Y:S01]  /*00f0*/  S2UR UR5, SR_CgaCtaId ;  /* 0x00000000000579c3 */ /* 0x000e620000008800 */
[----:B------:R-:W-:Y:S01]  /*0100*/  UMOV UR4, 0x400 ;  /* 0x0000040000047882 */ /* 0x000fe20000000000 */
[----:B------:R-:W-:Y:S02]  /*0110*/  ISETP.NE.U32.AND P0, PT, R6, 0x1, PT ;  /* 0x000000010600780c */ /* 0x000fe40003f05070 */
[----:B------:R-:W-:Y:S02]  /*0120*/  ISETP.NE.AND P1, PT, R11, RZ, PT ;  /* 0x000000ff0b00720c */ /* 0x000fe40003f25270 */
[----:B------:R-:W-:-:S04]  /*0130*/  ISETP.NE.AND.EX P0, PT, R7, RZ, PT, P0 ;  /* 0x000000ff0700720c */ /* 0x000fc80003f05300 */
[----:B0-----:R-:W-:Y:S01]  /*0140*/  SEL R4, RZ, 0x1, !P0 ;  /* 0x00000001ff047807 */ /* 0x001fe20004000000 */
[----:B-1----:R-:W-:-:S06]  /*0150*/  ULEA UR4, UR5, UR4, 0x18 ;  /* 0x0000000405047291 */ /* 0x002fcc000f8ec0ff */
[----:B------:R-:W-:-:S05]  /*0160*/  LEA R7, R11, UR4, 0x3 ;  /* 0x000000040b077c11 */ /* 0x000fca000f8e18ff */
[----:B--2---:R0:W-:Y:S01]  /*0170*/  STS.64 [R7], R2 ;  /* 0x0000000207007388 */ /* 0x0041e20000000a00 */
[----:B------:R-:W-:Y:S08]  /*0180*/  BAR.SYNC.DEFER_BLOCKING 0x0 ;  /* 0x0000000000007b1d */ /* 0x000ff00000010000 */
[----:B------:R-:W-:Y:S06]  /*0190*/  BAR.RED.OR.DEFER_BLOCKING 0x0, P0 ;  /* 0x0000000000007b1d */ /* 0x000fec0000014800 */
[----:B------:R-:W1:Y:S02]  /*01a0*/  B2R.RESULT RZ, P2 ;  /* 0x0000000000ff731c */ /* 0x000e640000044000 */
[----:B01----:R-:W-:Y:S05]  /*01b0*/  @!P2 BRA `(.L_x_0) ;  /* 0x000000000054a947 */ /* 0x003fea0003800000 */
[----:B------:R-:W-:Y:S01]  /*01c0*/  PRMT R6, R4, 0x7610, R6 ;  /* 0x0000761004067816 */ /* 0x000fe20000000006 */
[----:B------:R-:W-:-:S07]  /*01d0*/  IMAD.MOV.U32 R8, RZ, RZ, 0x400 ;  /* 0x00000400ff087424 */ /* 0x000fce00078e00ff */
.L_x_1:
[----:B------:R-:W-:-:S05]  /*01e0*/  VIADD R2, R8, 0x1 ;  /* 0x0000000108027836 */ /* 0x000fca0000000000 */
[----:B------:R-:W-:-:S04]  /*01f0*/  LEA.HI R2, R2, R2, RZ, 0x1 ;  /* 0x0000000202027211 */ /* 0x000fc800078f08ff */
[----:B------:R-:W-:-:S05]  /*0200*/  SHF.R.S32.HI R10, RZ, 0x1, R2 ;  /* 0x00000001ff0a7819 */ /* 0x000fca0000011402 */
[----:B------:R-:W-:-:S05]  /*0210*/  IMAD.IADD R3, R10, 0x1, R11 ;  /* 0x000000010a037824 */ /* 0x000fca00078e020b */
[----:B------:R-:W-:Y:S01]  /*0220*/  ISETP.GE.AND P2, PT, R3, R8, PT ;  /* 0x000000080300720c */ /* 0x000fe20003f46270 */
[----:B------:R-:W-:-:S05]  /*0230*/  VIADD R8, R8, 0xffffffff ;  /* 0xffffffff08087836 */ /* 0x000fca0000000000 */
[----:B------:R-:W-:Y:S01]  /*0240*/  ISETP.GE.U32.AND P0, PT, R8, 0x2, PT ;  /* 0x000000020800780c */ /* 0x000fe20003f06070 */
[----:B------:R-:W-:-:S03]  /*0250*/  IMAD.MOV.U32 R8, RZ, RZ, R10 ;  /* 0x000000ffff087224 */ /* 0x000fc600078e000a */
[----:B------:R-:W-:-:S03]  /*0260*/  SEL R6, R6, RZ, P0 ;  /* 0x000000ff06067207 */ /* 0x000fc60000000000 */
[----:B------:R-:W-:Y:S01]  /*0270*/  @!P2 IMAD R9, R10, 0x8, R7 ;  /* 0x000000080a09a824 */ /* 0x000fe200078e0207 */
[----:B------:R-:W-:Y:S01]  /*0280*/  @!P2 LDS.64 R4, [R7] ;  /* 0x000000000704a984 */ /* 0x000fe20000000a00 */
[----:B------:R-:W-:-:S03]  /*0290*/  LOP3.LUT P0, RZ, R6, 0xff, RZ, 0xc0, !PT ;  /* 0x000000ff06ff7812 */ /* 0x000fc6000780c0ff */
[----:B------:R-:W0:Y:S02]  /*02a0*/  @!P2 LDS.64 R2, [R9] ;  /* 0x000000000902a984 */ /* 0x000e240000000a00 */
[----:B0-----:R-:W-:-:S07]  /*02b0*/  @!P2 DADD R2, R2, R4 ;  /* 0x000000000202a229 */ /* 0x001fce0000000004 */
[----:B------:R0:W-:Y:S01]  /*02c0*/  @!P2 STS.64 [R7], R2 ;  /* 0x000000020700a388 */ /* 0x0001e20000000a00 */
[----:B------:R-:W-:Y:S08]  /*02d0*/  BAR.SYNC.DEFER_BLOCKING 0x0 ;  /* 0x0000000000007b1d */ /* 0x000ff00000010000 */
[----:B------:R-:W-:Y:S06]  /*02e0*/  BAR.RED.OR.DEFER_BLOCKING 0x0, P0 ;  /* 0x0000000000007b1d */ /* 0x000fec0000014800 */
[----:B------:R-:W1:Y:S02]  /*02f0*/  B2R.RESULT RZ, P0 ;  /* 0x0000000000ff731c */ /* 0x000e640000004000 */
[----:B01----:R-:W-:Y:S05]  /*0300*/  @P0 BRA `(.L_x_1) ;  /* 0xfffffffc00b40947 */ /* 0x003fea000383ffff */
.L_x_0:
[----:B------:R-:W-:Y:S05]  /*0310*/  @P1 EXIT ;  /* 0x000000000000194d */ /* 0x000fea0003800000 */
[----:B------:R-:W0:Y:S01]  /*0320*/  S2UR UR5, SR_CgaCtaId ;  /* 0x00000000000579c3 */ /* 0x000e220000008800 */
[----:B------:R-:W-:-:S07]  /*0330*/  UMOV UR4, 0x400 ;  /* 0x0000040000047882 */ /* 0x000fce0000000000 */
[----:B------:R-:W1:Y:S01]  /*0340*/  LDC.64 R4, c[0x0][0x388] ;  /* 0x0000e200ff047b82 */ /* 0x000e620000000a00 */
[----:B0-----:R-:W-:Y:S01]  /*0350*/  ULEA UR4, UR5, UR4, 0x18 ;  /* 0x0000000405047291 */ /* 0x001fe2000f8ec0ff */
[----:B-1----:R-:W-:-:S08]  /*0360*/  IMAD.WIDE.U32 R4, R0, 0x8, R4 ;  /* 0x0000000800047825 */ /* 0x002fd000078e0004 */
[----:B------:R-:W0:Y:S04]  /*0370*/  LDS.64 R2, [UR4] ;  /* 0x00000004ff027984 */ /* 0x000e280008000a00 */
[----:B0-----:R-:W-:Y:S01]  /*0380*/  STG.E.64 desc[UR6][R4.64], R2 ;  /* 0x0000000204007986 */ /* 0x001fe2000c101b06 */
[----:B------:R-:W-:Y:S05]  /*0390*/  EXIT ;  /* 0x000000000000794d */ /* 0x000fea0003800000 */
.L_x_2:
[----:B------:R-:W-:-:S00]  /*03a0*/  BRA `(.L_x_2) ;  /* 0xfffffffc00fc7947 */ /* 0x000fc0000383ffff */
[----:B------:R-:W-:-:S00]  /*03b0*/  NOP ;  /* 0x0000000000007918 */ /* 0x000fc00000000000 */
        /* <DEDUP_REMOVED lines=12> */
.L_x_3:


//--------------------- .nv.shared._Z9block_sumPKdPdm --------------------------
	.section	.nv.shared._Z9block_sumPKdPdm,"aw",@nobits
	.sectionflags	@""
	.align	8
.nv.shared._Z9block_sumPKdPdm:
	.zero		9216


//--------------------- .nv.shared.reserved.0     --------------------------
	.section	.nv.shared.reserved.0,"aw",@nobits
	.weak		__nv_reservedSMEM_offset_0_alias
	.size		__nv_reservedSMEM_offset_0_alias, 0, 64
	.other		__nv_reservedSMEM_offset_0_alias,@"STO_CUDA_RESERVED_SHARED STV_DEFAULT"
__nv_reservedSMEM_offset_0_alias:
	.zero		0
	.zero		64


//--------------------- .nv.constant0._Z9block_sumPKdPdm --------------------------
	.section	.nv.constant0._Z9block_sumPKdPdm,"a",@progbits
	.sectionflags	@""
	.align	4
.nv.constant0._Z9block_sumPKdPdm:
	.zero		920


//--------------------- SYMBOLS --------------------------

	.type		.nv.reservedSmem.offset0,@object
	.size		.nv.reservedSmem.offset0,0x4
	.type		.nv.reservedSmem.cap,@object
	.size		.nv.reservedSmem.cap,0x4
